	.headerflags	@"EF_CUDA_TEXMODE_UNIFIED EF_CUDA_64BIT_ADDRESS EF_CUDA_ACCELERATORS EF_CUDA_SM90 EF_CUDA_VIRTUAL_SM(EF_CUDA_SM90)"
	.elftype	@"ET_EXEC"


//--------------------- .nv.info                  --------------------------
	.section	.nv.info,"",@"SHT_CUDA_INFO"
	.align	4


	//----- nvinfo : EIATTR_REGCOUNT
	.align		4
        /*0000*/ 	.byte	0x04, 0x2f
        /*0002*/ 	.short	(.L_1 - .L_0)
	.align		4
.L_0:
        /*0004*/ 	.word	index@(triton_poi_fused_convolution_1)
        /*0008*/ 	.word	0x0000000c


	//----- nvinfo : EIATTR_MIN_STACK_SIZE
	.align		4
.L_1:
        /*000c*/ 	.byte	0x04, 0x12
        /*000e*/ 	.short	(.L_3 - .L_2)
	.align		4
.L_2:
        /*0010*/ 	.word	index@(triton_poi_fused_convolution_1)
        /*0014*/ 	.word	0x00000000


	//----- nvinfo : EIATTR_FRAME_SIZE
	.align		4
.L_3:
        /*0018*/ 	.byte	0x04, 0x11
        /*001a*/ 	.short	(.L_5 - .L_4)
	.align		4
.L_4:
        /*001c*/ 	.word	index@(triton_poi_fused_convolution_1)
        /*0020*/ 	.word	0x00000000


	//----- nvinfo : EIATTR_MIN_STACK_SIZE
	.align		4
.L_5:
        /*0024*/ 	.byte	0x04, 0x12
        /*0026*/ 	.short	(.L_7 - .L_6)
	.align		4
.L_6:
        /*0028*/ 	.word	index@(triton_poi_fused_convolution_1)
        /*002c*/ 	.word	0x00000000
.L_7:


//--------------------- .nv.info.triton_poi_fused_convolution_1 --------------------------
	.section	.nv.info.triton_poi_fused_convolution_1,"",@"SHT_CUDA_INFO"
	.sectionflags	@""
	.align	4


	//----- nvinfo : EIATTR_CUDA_API_VERSION
	.align		4
        /*0000*/ 	.byte	0x04, 0x37
        /*0002*/ 	.short	(.L_9 - .L_8)
.L_8:
        /*0004*/ 	.word	0x0000007c


	//----- nvinfo : EIATTR_KPARAM_INFO
	.align		4
.L_9:
        /*0008*/ 	.byte	0x04, 0x17
        /*000a*/ 	.short	(.L_11 - .L_10)
.L_10:
        /*000c*/ 	.word	0x00000000
        /*0010*/ 	.short	0x0002
        /*0012*/ 	.short	0x0010
        /*0014*/ 	.byte	0x00, 0xf0, 0x11, 0x00


	//----- nvinfo : EIATTR_KPARAM_INFO
	.align		4
.L_11:
        /*0018*/ 	.byte	0x04, 0x17
        /*001a*/ 	.short	(.L_13 - .L_12)
.L_12:
        /*001c*/ 	.word	0x00000000
        /*0020*/ 	.short	0x0001
        /*0022*/ 	.short	0x0008
        /*0024*/ 	.byte	0x00, 0xf4, 0x21, 0x00


	//----- nvinfo : EIATTR_KPARAM_INFO
	.align		4
.L_13:
        /*0028*/ 	.byte	0x04, 0x17
        /*002a*/ 	.short	(.L_15 - .L_14)
.L_14:
        /*002c*/ 	.word	0x00000000
        /*0030*/ 	.short	0x0000
        /*0032*/ 	.short	0x0000
        /*0034*/ 	.byte	0x00, 0xf4, 0x21, 0x00


	//----- nvinfo : EIATTR_SPARSE_MMA_MASK
	.align		4
.L_15:
        /*0038*/ 	.byte	0x03, 0x50
        /*003a*/ 	.short	0x0000


	//----- nvinfo : EIATTR_MAXREG_COUNT
	.align		4
        /*003c*/ 	.byte	0x03, 0x1b
        /*003e*/ 	.short	0x00ff


	//----- nvinfo : EIATTR_EXIT_INSTR_OFFSETS
	.align		4
        /*0040*/ 	.byte	0x04, 0x1c
        /*0042*/ 	.short	(.L_17 - .L_16)


	//   ....[0]....
.L_16:
        /*0044*/ 	.word	0x00000170


	//----- nvinfo : EIATTR_REQNTID
	.align		4
.L_17:
        /*0048*/ 	.byte	0x04, 0x10
        /*004a*/ 	.short	(.L_19 - .L_18)
.L_18:
        /*004c*/ 	.word	0x00000080
        /*0050*/ 	.word	0x00000001
        /*0054*/ 	.word	0x00000001


	//----- nvinfo : EIATTR_CBANK_PARAM_SIZE
	.align		4
.L_19:
        /*0058*/ 	.byte	0x03, 0x19
        /*005a*/ 	.short	0x0014


	//----- nvinfo : EIATTR_PARAM_CBANK
	.align		4
        /*005c*/ 	.byte	0x04, 0x0a
        /*005e*/ 	.short	(.L_21 - .L_20)
	.align		4
.L_20:
        /*0060*/ 	.word	index@(.nv.constant0.triton_poi_fused_convolution_1)
        /*0064*/ 	.short	0x0210
        /*0066*/ 	.short	0x0014


	//----- nvinfo : EIATTR_SW_WAR
	.align		4
.L_21:
        /*0068*/ 	.byte	0x04, 0x36
        /*006a*/ 	.short	(.L_23 - .L_22)
.L_22:
        /*006c*/ 	.word	0x00000008
.L_23:


//--------------------- .nv.callgraph             --------------------------
	.section	.nv.callgraph,"",@"SHT_CUDA_CALLGRAPH"
	.align	4
	.sectionentsize	8
	.align		4
        /*0000*/ 	.word	0x00000000
	.align		4
        /*0004*/ 	.word	0xffffffff
	.align		4
        /*0008*/ 	.word	0x00000000
	.align		4
        /*000c*/ 	.word	0xfffffffe
	.align		4
        /*0010*/ 	.word	0x00000000
	.align		4
        /*0014*/ 	.word	0xfffffffd
	.align		4
        /*0018*/ 	.word	0x00000000
	.align		4
        /*001c*/ 	.word	0xfffffffc


//--------------------- .text.triton_poi_fused_convolution_1 --------------------------
	.section	.text.triton_poi_fused_convolution_1,"ax",@progbits
	.align	128
        .global         triton_poi_fused_convolution_1
        .type           triton_poi_fused_convolution_1,@function
        .size           triton_poi_fused_convolution_1,(.L_x_1 - triton_poi_fused_convolution_1)
        .other          triton_poi_fused_convolution_1,@"STO_CUDA_ENTRY STV_DEFAULT"
triton_poi_fused_convolution_1:
.text.triton_poi_fused_convolution_1:
[----:B------:R-:W-:Y:S01]  /*0000*/  LDC R1, c[0x0][0x28] ;  /* 0x00000a00ff017b82 */ /* 0x000fe20000000800 */
[----:B------:R-:W1:Y:S07]  /*0010*/  S2R R0, SR_TID.X ;  /* 0x0000000000007919 */ /* 0x000e6e0000002100 */
[----:B------:R-:W2:Y:S01]  /*0020*/  LDC.64 R4, c[0x0][0x218] ;  /* 0x00008600ff047b82 */ /* 0x000ea20000000a00 */
[----:B------:R-:W-:Y:S01]  /*0030*/  ULDC.64 UR4, c[0x0][0x208] ;  /* 0x0000820000047ab9 */ /* 0x000fe20000000a00 */
[----:B------:R-:W3:Y:S06]  /*0040*/  S2R R7, SR_CTAID.X ;  /* 0x0000000000077919 */ /* 0x000eec0000002500 */
[----:B------:R-:W4:Y:S01]  /*0050*/  LDC.64 R2, c[0x0][0x210] ;  /* 0x00008400ff027b82 */ /* 0x000f220000000a00 */
[----:B-1----:R-:W-:Y:S01]  /*0060*/  IMAD.SHL.U32 R0, R0, 0x2, RZ ;  /* 0x0000000200007824 */ /* 0x002fe200078e00ff */
[----:B---3--:R-:W-:-:S04]  /*0070*/  SHF.R.S32.HI R6, RZ, 0x17, R7 ;  /* 0x00000017ff067819 */ /* 0x008fc80000011407 */
[----:B------:R-:W-:Y:S02]  /*0080*/  LOP3.LUT R0, R0, 0xfe, RZ, 0xc0, !PT ;  /* 0x000000fe00007812 */ /* 0x000fe400078ec0ff */
[----:B------:R-:W-:-:S03]  /*0090*/  SGXT R6, R6, 0x1 ;  /* 0x000000010606781a */ /* 0x000fc60000000200 */
[----:B------:R-:W-:-:S04]  /*00a0*/  IMAD R7, R7, 0x100, R0 ;  /* 0x0000010007077824 */ /* 0x000fc800078e0200 */
[----:B----4-:R-:W-:Y:S01]  /*00b0*/  IMAD.WIDE R2, R7, 0x4, R2 ;  /* 0x0000000407027825 */ /* 0x010fe200078e0202 */
[----:B------:R-:W-:-:S04]  /*00c0*/  LEA.HI R6, R6, R7, RZ, 0xc ;  /* 0x0000000706067211 */ /* 0x000fc800078f60ff */
[----:B------:R-:W-:-:S04]  /*00d0*/  SHF.R.S32.HI R9, RZ, 0xc, R6 ;  /* 0x0000000cff097819 */ /* 0x000fc80000011406 */
[----:B------:R-:W-:-:S04]  /*00e0*/  LEA.HI R6, R6, R9, RZ, 0x1 ;  /* 0x0000000906067211 */ /* 0x000fc800078f08ff */
[----:B------:R-:W-:-:S05]  /*00f0*/  LOP3.LUT R6, R6, 0xfffffffe, RZ, 0xc0, !PT ;  /* 0xfffffffe06067812 */ /* 0x000fca00078ec0ff */
[----:B------:R-:W-:Y:S02]  /*0100*/  IMAD.IADD R9, R9, 0x1, -R6 ;  /* 0x0000000109097824 */ /* 0x000fe400078e0a06 */
[----:B------:R-:W3:Y:S02]  /*0110*/  LDG.E.64 R6, desc[UR4][R2.64] ;  /* 0x0000000402067981 */ /* 0x000ee4000c1e1b00 */
[----:B--2---:R-:W-:-:S06]  /*0120*/  IMAD.WIDE R4, R9, 0x4, R4 ;  /* 0x0000000409047825 */ /* 0x004fcc00078e0204 */
[----:B------:R-:W3:Y:S02]  /*0130*/  LDG.E.EL R4, desc[UR4][R4.64] ;  /* 0x0000000404047981 */ /* 0x000ee4000c2e1900 */
[--C-:B---3--:R-:W-:Y:S01]  /*0140*/  FADD R6, R6, R4.reuse ;  /* 0x0000000406067221 */ /* 0x108fe20000000000 */
[----:B------:R-:W-:-:S05]  /*0150*/  FADD R7, R7, R4 ;  /* 0x0000000407077221 */ /* 0x000fca0000000000 */
[----:B------:R-:W-:Y:S01]  /*0160*/  STG.E.64 desc[UR4][R2.64], R6 ;  /* 0x0000000602007986 */ /* 0x000fe2000c101b04 */
[----:B------:R-:W-:Y:S05]  /*0170*/  EXIT ;  /* 0x000000000000794d */ /* 0x000fea0003800000 */
.L_x_0:
[----:B------:R-:W-:-:S00]  /*0180*/  BRA `(.L_x_0) ;  /* 0xfffffffc00fc7947 */ /* 0x000fc0000383ffff */
[----:B------:R-:W-:-:S00]  /*0190*/  NOP ;  /* 0x0000000000007918 */ /* 0x000fc00000000000 */
        /* <DEDUP_REMOVED lines=14> */
.L_x_1:


//--------------------- .nv.constant0.triton_poi_fused_convolution_1 --------------------------
	.section	.nv.constant0.triton_poi_fused_convolution_1,"a",@progbits
	.sectionflags	@""
	.align	4
.nv.constant0.triton_poi_fused_convolution_1:
	.zero		548
